//
// Generated by NVIDIA NVVM Compiler
//
// Compiler Build ID: CL-36424714
// Cuda compilation tools, release 13.0, V13.0.88
// Based on NVVM 20.0.0
//

.version 9.0
.target sm_100
.address_size 64

	// .globl	_Z16transpose_matrixPiS_

.visible .entry _Z16transpose_matrixPiS_(
	.param .u64 .ptr .align 1 _Z16transpose_matrixPiS__param_0,
	.param .u64 .ptr .align 1 _Z16transpose_matrixPiS__param_1
)
{


	ret;

}
	// .globl	_Z11init_matrixPii
.visible .entry _Z11init_matrixPii(
	.param .u64 .ptr .align 1 _Z11init_matrixPii_param_0,
	.param .u32 _Z11init_matrixPii_param_1
)
{
	.reg .pred 	%p<11>;
	.reg .b32 	%r<68>;
	.reg .b64 	%rd<11>;

	ld.param.u64 	%rd2, [_Z11init_matrixPii_param_0];
	ld.param.u32 	%r25, [_Z11init_matrixPii_param_1];
	cvta.to.global.u64 	%rd1, %rd2;
	mov.u32 	%r1, %tid.x;
	mov.u32 	%r2, %ctaid.x;
	shl.b32 	%r26, %r2, 8;
	add.s32 	%r63, %r26, %r1;
	add.s32 	%r4, %r63, 90;
	setp.gt.s32 	%p1, %r4, %r25;
	sub.s32 	%r27, %r25, %r63;
	selp.b32 	%r28, %r27, 90, %p1;
	setp.ge.s32 	%p2, %r63, %r28;
	@%p2 bra 	$L__BB1_13;
	min.s32 	%r29, %r25, %r4;
	shl.b32 	%r30, %r1, 1;
	shl.b32 	%r31, %r2, 9;
	add.s32 	%r32, %r30, %r31;
	sub.s32 	%r5, %r29, %r32;
	and.b32  	%r6, %r5, 15;
	sub.s32 	%r33, %r30, %r29;
	add.s32 	%r34, %r33, %r31;
	setp.gt.u32 	%p3, %r34, -16;
	@%p3 bra 	$L__BB1_4;
	and.b32  	%r35, %r5, -16;
	neg.s32 	%r61, %r35;
$L__BB1_3:
	.pragma "nounroll";
	mul.wide.s32 	%rd3, %r63, 4;
	add.s64 	%rd4, %rd1, %rd3;
	st.global.u32 	[%rd4], %r63;
	add.s32 	%r36, %r63, 1;
	st.global.u32 	[%rd4+4], %r36;
	add.s32 	%r37, %r63, 2;
	st.global.u32 	[%rd4+8], %r37;
	add.s32 	%r38, %r63, 3;
	st.global.u32 	[%rd4+12], %r38;
	add.s32 	%r39, %r63, 4;
	st.global.u32 	[%rd4+16], %r39;
	add.s32 	%r40, %r63, 5;
	st.global.u32 	[%rd4+20], %r40;
	add.s32 	%r41, %r63, 6;
	st.global.u32 	[%rd4+24], %r41;
	add.s32 	%r42, %r63, 7;
	st.global.u32 	[%rd4+28], %r42;
	add.s32 	%r43, %r63, 8;
	st.global.u32 	[%rd4+32], %r43;
	add.s32 	%r44, %r63, 9;
	st.global.u32 	[%rd4+36], %r44;
	add.s32 	%r45, %r63, 10;
	st.global.u32 	[%rd4+40], %r45;
	add.s32 	%r46, %r63, 11;
	st.global.u32 	[%rd4+44], %r46;
	add.s32 	%r47, %r63, 12;
	st.global.u32 	[%rd4+48], %r47;
	add.s32 	%r48, %r63, 13;
	st.global.u32 	[%rd4+52], %r48;
	add.s32 	%r49, %r63, 14;
	st.global.u32 	[%rd4+56], %r49;
	add.s32 	%r50, %r63, 15;
	st.global.u32 	[%rd4+60], %r50;
	add.s32 	%r63, %r63, 16;
	add.s32 	%r61, %r61, 16;
	setp.ne.s32 	%p4, %r61, 0;
	@%p4 bra 	$L__BB1_3;
$L__BB1_4:
	setp.eq.s32 	%p5, %r6, 0;
	@%p5 bra 	$L__BB1_13;
	and.b32  	%r14, %r5, 7;
	setp.lt.u32 	%p6, %r6, 8;
	@%p6 bra 	$L__BB1_7;
	mul.wide.s32 	%rd5, %r63, 4;
	add.s64 	%rd6, %rd1, %rd5;
	st.global.u32 	[%rd6], %r63;
	add.s32 	%r51, %r63, 1;
	st.global.u32 	[%rd6+4], %r51;
	add.s32 	%r52, %r63, 2;
	st.global.u32 	[%rd6+8], %r52;
	add.s32 	%r53, %r63, 3;
	st.global.u32 	[%rd6+12], %r53;
	add.s32 	%r54, %r63, 4;
	st.global.u32 	[%rd6+16], %r54;
	add.s32 	%r55, %r63, 5;
	st.global.u32 	[%rd6+20], %r55;
	add.s32 	%r56, %r63, 6;
	st.global.u32 	[%rd6+24], %r56;
	add.s32 	%r57, %r63, 7;
	st.global.u32 	[%rd6+28], %r57;
	add.s32 	%r63, %r63, 8;
$L__BB1_7:
	setp.eq.s32 	%p7, %r14, 0;
	@%p7 bra 	$L__BB1_13;
	and.b32  	%r17, %r5, 3;
	setp.lt.u32 	%p8, %r14, 4;
	@%p8 bra 	$L__BB1_10;
	mul.wide.s32 	%rd7, %r63, 4;
	add.s64 	%rd8, %rd1, %rd7;
	st.global.u32 	[%rd8], %r63;
	add.s32 	%r58, %r63, 1;
	st.global.u32 	[%rd8+4], %r58;
	add.s32 	%r59, %r63, 2;
	st.global.u32 	[%rd8+8], %r59;
	add.s32 	%r60, %r63, 3;
	st.global.u32 	[%rd8+12], %r60;
	add.s32 	%r63, %r63, 4;
$L__BB1_10:
	setp.eq.s32 	%p9, %r17, 0;
	@%p9 bra 	$L__BB1_13;
	neg.s32 	%r66, %r17;
$L__BB1_12:
	.pragma "nounroll";
	mul.wide.s32 	%rd9, %r63, 4;
	add.s64 	%rd10, %rd1, %rd9;
	st.global.u32 	[%rd10], %r63;
	add.s32 	%r63, %r63, 1;
	add.s32 	%r66, %r66, 1;
	setp.ne.s32 	%p10, %r66, 0;
	@%p10 bra 	$L__BB1_12;
$L__BB1_13:
	ret;

}
	// .globl	_Z15init_matrix_cpyPii
.visible .entry _Z15init_matrix_cpyPii(
	.param .u64 .ptr .align 1 _Z15init_matrix_cpyPii_param_0,
	.param .u32 _Z15init_matrix_cpyPii_param_1
)
{
	.local .align 8 .b8 	__local_depot2[360];
	.reg .b64 	%SP;
	.reg .b64 	%SPL;
	.reg .pred 	%p<13>;
	.reg .b16 	%rs<2>;
	.reg .b32 	%r<58>;
	.reg .b64 	%rd<28>;

	mov.u64 	%SPL, __local_depot2;
	ld.param.u64 	%rd13, [_Z15init_matrix_cpyPii_param_0];
	ld.param.u32 	%r19, [_Z15init_matrix_cpyPii_param_1];
	add.u64 	%rd1, %SPL, 0;
	mov.u32 	%r20, %tid.x;
	mov.u32 	%r21, %ctaid.x;
	mov.u32 	%r22, %ntid.x;
	mad.lo.s32 	%r1, %r21, %r22, %r20;
	add.s32 	%r23, %r1, 90;
	setp.gt.s32 	%p1, %r23, %r19;
	sub.s32 	%r24, %r19, %r1;
	selp.b32 	%r2, %r24, 90, %p1;
	setp.lt.s32 	%p2, %r2, 1;
	@%p2 bra 	$L__BB2_13;
	and.b32  	%r3, %r2, 15;
	setp.lt.u32 	%p3, %r2, 16;
	mov.b32 	%r54, 0;
	@%p3 bra 	$L__BB2_4;
	and.b32  	%r54, %r2, 2147483632;
	add.s64 	%rd25, %rd1, 32;
	mov.b32 	%r52, 0;
$L__BB2_3:
	.pragma "nounroll";
	add.s32 	%r27, %r52, 1;
	st.local.v2.u32 	[%rd25+-32], {%r52, %r27};
	add.s32 	%r28, %r52, 2;
	add.s32 	%r29, %r52, 3;
	st.local.v2.u32 	[%rd25+-24], {%r28, %r29};
	add.s32 	%r30, %r52, 4;
	add.s32 	%r31, %r52, 5;
	st.local.v2.u32 	[%rd25+-16], {%r30, %r31};
	add.s32 	%r32, %r52, 6;
	add.s32 	%r33, %r52, 7;
	st.local.v2.u32 	[%rd25+-8], {%r32, %r33};
	add.s32 	%r34, %r52, 8;
	add.s32 	%r35, %r52, 9;
	st.local.v2.u32 	[%rd25], {%r34, %r35};
	add.s32 	%r36, %r52, 10;
	add.s32 	%r37, %r52, 11;
	st.local.v2.u32 	[%rd25+8], {%r36, %r37};
	add.s32 	%r38, %r52, 12;
	add.s32 	%r39, %r52, 13;
	st.local.v2.u32 	[%rd25+16], {%r38, %r39};
	add.s32 	%r40, %r52, 14;
	add.s32 	%r41, %r52, 15;
	st.local.v2.u32 	[%rd25+24], {%r40, %r41};
	add.s64 	%rd25, %rd25, 64;
	add.s32 	%r52, %r52, 16;
	setp.ne.s32 	%p4, %r52, %r54;
	@%p4 bra 	$L__BB2_3;
$L__BB2_4:
	setp.eq.s32 	%p5, %r3, 0;
	@%p5 bra 	$L__BB2_13;
	and.b32  	%r8, %r2, 7;
	setp.lt.u32 	%p6, %r3, 8;
	@%p6 bra 	$L__BB2_7;
	mul.wide.u32 	%rd15, %r54, 4;
	add.s64 	%rd16, %rd1, %rd15;
	st.local.u32 	[%rd16], %r54;
	add.s32 	%r42, %r54, 1;
	st.local.u32 	[%rd16+4], %r42;
	add.s32 	%r43, %r54, 2;
	st.local.u32 	[%rd16+8], %r43;
	add.s32 	%r44, %r54, 3;
	st.local.u32 	[%rd16+12], %r44;
	add.s32 	%r45, %r54, 4;
	st.local.u32 	[%rd16+16], %r45;
	add.s32 	%r46, %r54, 5;
	st.local.u32 	[%rd16+20], %r46;
	add.s32 	%r47, %r54, 6;
	st.local.u32 	[%rd16+24], %r47;
	add.s32 	%r48, %r54, 7;
	st.local.u32 	[%rd16+28], %r48;
	add.s32 	%r54, %r54, 8;
$L__BB2_7:
	setp.eq.s32 	%p7, %r8, 0;
	@%p7 bra 	$L__BB2_13;
	and.b32  	%r11, %r2, 3;
	setp.lt.u32 	%p8, %r8, 4;
	@%p8 bra 	$L__BB2_10;
	mul.wide.u32 	%rd17, %r54, 4;
	add.s64 	%rd18, %rd1, %rd17;
	st.local.u32 	[%rd18], %r54;
	add.s32 	%r49, %r54, 1;
	st.local.u32 	[%rd18+4], %r49;
	add.s32 	%r50, %r54, 2;
	st.local.u32 	[%rd18+8], %r50;
	add.s32 	%r51, %r54, 3;
	st.local.u32 	[%rd18+12], %r51;
	add.s32 	%r54, %r54, 4;
$L__BB2_10:
	setp.eq.s32 	%p9, %r11, 0;
	@%p9 bra 	$L__BB2_13;
	mul.wide.u32 	%rd19, %r54, 4;
	add.s64 	%rd26, %rd1, %rd19;
	neg.s32 	%r56, %r11;
$L__BB2_12:
	.pragma "nounroll";
	st.local.u32 	[%rd26], %r54;
	add.s32 	%r54, %r54, 1;
	add.s64 	%rd26, %rd26, 4;
	add.s32 	%r56, %r56, 1;
	setp.ne.s32 	%p10, %r56, 0;
	@%p10 bra 	$L__BB2_12;
$L__BB2_13:
	cvta.to.global.u64 	%rd20, %rd13;
	mul.wide.s32 	%rd21, %r1, 4;
	add.s64 	%rd8, %rd20, %rd21;
	cvt.s64.s32 	%rd9, %r2;
	setp.eq.s32 	%p11, %r2, 0;
	@%p11 bra 	$L__BB2_16;
	shl.b64 	%rd10, %rd9, 2;
	mov.b64 	%rd27, 0;
$L__BB2_15:
	add.s64 	%rd23, %rd1, %rd27;
	ld.local.u8 	%rs1, [%rd23];
	add.s64 	%rd24, %rd8, %rd27;
	st.global.u8 	[%rd24], %rs1;
	add.s64 	%rd27, %rd27, 1;
	setp.lt.u64 	%p12, %rd27, %rd10;
	@%p12 bra 	$L__BB2_15;
$L__BB2_16:
	ret;

}


// ===== COMPILED SASS (sm_100) =====

	.target	sm_100

	.elftype	@"ET_EXEC"


//--------------------- .note.nv.tkinfo           --------------------------
	.section	.note.nv.tkinfo,"",@"SHT_NOTE"
	.sectionflags	@"SHF_NOTE_NV_TKINFO"
	.tkinfo
        /*0018*/ 	.word	0x00000002
        /*0030*/ 	.string	""
        /*0030*/ 	.string	"ptxas"
        /*0030*/ 	.string	"Cuda compilation tools, release 13.0, V13.0.88"
        /*0030*/ 	.string	"Build cuda_13.0.r13.0/compiler.36424714_0"
        /*0030*/ 	.string	"-arch sm_100 -m 64 "



//--------------------- .note.nv.cuinfo           --------------------------
	.section	.note.nv.cuinfo,"",@"SHT_NOTE"
	.sectionflags	@"SHF_NOTE_NV_CUINFO"
        /*0018*/ 	.short	0x0002
        /*001a*/ 	.short	0x0064
        /*001c*/ 	.short	0x0082
	.zero		2


//--------------------- .nv.info                  --------------------------
	.section	.nv.info,"",@"SHT_CUDA_INFO"
	.align	4


	//----- nvinfo : EIATTR_REGCOUNT
	.align		4
        /*0000*/ 	.byte	0x04, 0x2f
        /*0002*/ 	.short	(.L_1 - .L_0)
	.align		4
.L_0:
        /*0004*/ 	.word	index@(_Z16transpose_matrixPiS_)
        /*0008*/ 	.word	0x00000004


	//----- nvinfo : EIATTR_FRAME_SIZE
	.align		4
.L_1:
        /*000c*/ 	.byte	0x04, 0x11
        /*000e*/ 	.short	(.L_3 - .L_2)
	.align		4
.L_2:
        /*0010*/ 	.word	index@(_Z16transpose_matrixPiS_)
        /*0014*/ 	.word	0x00000000


	//----- nvinfo : EIATTR_REGCOUNT
	.align		4
.L_3:
        /*0018*/ 	.byte	0x04, 0x2f
        /*001a*/ 	.short	(.L_5 - .L_4)
	.align		4
.L_4:
        /*001c*/ 	.word	index@(_Z11init_matrixPii)
        /*0020*/ 	.word	0x0000001e


	//----- nvinfo : EIATTR_FRAME_SIZE
	.align		4
.L_5:
        /*0024*/ 	.byte	0x04, 0x11
        /*0026*/ 	.short	(.L_7 - .L_6)
	.align		4
.L_6:
        /*0028*/ 	.word	index@(_Z11init_matrixPii)
        /*002c*/ 	.word	0x00000000


	//----- nvinfo : EIATTR_REGCOUNT
	.align		4
.L_7:
        /*0030*/ 	.byte	0x04, 0x2f
        /*0032*/ 	.short	(.L_9 - .L_8)
	.align		4
.L_8:
        /*0034*/ 	.word	index@(_Z15init_matrix_cpyPii)
        /*0038*/ 	.word	0x00000018


	//----- nvinfo : EIATTR_FRAME_SIZE
	.align		4
.L_9:
        /*003c*/ 	.byte	0x04, 0x11
        /*003e*/ 	.short	(.L_11 - .L_10)
	.align		4
.L_10:
        /*0040*/ 	.word	index@(_Z15init_matrix_cpyPii)
        /*0044*/ 	.word	0x00000168


	//----- nvinfo : EIATTR_MIN_STACK_SIZE
	.align		4
.L_11:
        /*0048*/ 	.byte	0x04, 0x12
        /*004a*/ 	.short	(.L_13 - .L_12)
	.align		4
.L_12:
        /*004c*/ 	.word	index@(_Z15init_matrix_cpyPii)
        /*0050*/ 	.word	0x00000168


	//----- nvinfo : EIATTR_MIN_STACK_SIZE
	.align		4
.L_13:
        /*0054*/ 	.byte	0x04, 0x12
        /*0056*/ 	.short	(.L_15 - .L_14)
	.align		4
.L_14:
        /*0058*/ 	.word	index@(_Z11init_matrixPii)
        /*005c*/ 	.word	0x00000000


	//----- nvinfo : EIATTR_MIN_STACK_SIZE
	.align		4
.L_15:
        /*0060*/ 	.byte	0x04, 0x12
        /*0062*/ 	.short	(.L_17 - .L_16)
	.align		4
.L_16:
        /*0064*/ 	.word	index@(_Z16transpose_matrixPiS_)
        /*0068*/ 	.word	0x00000000
.L_17:


//--------------------- .nv.compat                --------------------------
	.section	.nv.compat,"",@"SHT_CUDA_COMPAT_INFO"
	.align	4
        /*0000*/ 	.byte	0x02, 0x09, 0x00, 0x00, 0x02, 0x02, 0x01, 0x00, 0x02, 0x05, 0x05, 0x00, 0x03, 0x07, 0x01, 0x01
        /*0010*/ 	.byte	0x02, 0x03, 0x00, 0x00, 0x02, 0x06, 0x01, 0x00, 0x04, 0x0b, 0x08, 0x00, 0x09, 0x00, 0x00, 0x00
        /*0020*/ 	.byte	0x00, 0x00, 0x00, 0x00


//--------------------- .nv.info._Z15init_matrix_cpyPii --------------------------
	.section	.nv.info._Z15init_matrix_cpyPii,"",@"SHT_CUDA_INFO"
	.sectionflags	@""
	.align	4


	//----- nvinfo : EIATTR_CUDA_API_VERSION
	.align		4
        /*0000*/ 	.byte	0x04, 0x37
        /*0002*/ 	.short	(.L_19 - .L_18)
.L_18:
        /*0004*/ 	.word	0x00000082


	//----- nvinfo : EIATTR_KPARAM_INFO
	.align		4
.L_19:
        /*0008*/ 	.byte	0x04, 0x17
        /*000a*/ 	.short	(.L_21 - .L_20)
.L_20:
        /*000c*/ 	.word	0x00000000
        /*0010*/ 	.short	0x0001
        /*0012*/ 	.short	0x0008
        /*0014*/ 	.byte	0x00, 0xf0, 0x11, 0x00


	//----- nvinfo : EIATTR_KPARAM_INFO
	.align		4
.L_21:
        /*0018*/ 	.byte	0x04, 0x17
        /*001a*/ 	.short	(.L_23 - .L_22)
.L_22:
        /*001c*/ 	.word	0x00000000
        /*0020*/ 	.short	0x0000
        /*0022*/ 	.short	0x0000
        /*0024*/ 	.byte	0x00, 0xf5, 0x21, 0x00


	//----- nvinfo : EIATTR_SPARSE_MMA_MASK
	.align		4
.L_23:
        /*0028*/ 	.byte	0x03, 0x50
        /*002a*/ 	.short	0x0000


	//----- nvinfo : EIATTR_MAXREG_COUNT
	.align		4
        /*002c*/ 	.byte	0x03, 0x1b
        /*002e*/ 	.short	0x00ff


	//----- nvinfo : EIATTR_MERCURY_ISA_VERSION
	.align		4
        /*0030*/ 	.byte	0x03, 0x5f
        /*0032*/ 	.short	0x0101


	//----- nvinfo : EIATTR_VRC_CTA_INIT_COUNT
	.align		4
        /*0034*/ 	.byte	0x02, 0x4a
	.zero		1
	.zero		1


	//----- nvinfo : EIATTR_EXIT_INSTR_OFFSETS
	.align		4
        /*0038*/ 	.byte	0x04, 0x1c
        /*003a*/ 	.short	(.L_25 - .L_24)


	//   ....[0]....
.L_24:
        /*003c*/ 	.word	0x00000660


	//   ....[1]....
        /*0040*/ 	.word	0x00000a60


	//   ....[2]....
        /*0044*/ 	.word	0x00000ac0


	//----- nvinfo : EIATTR_CRS_STACK_SIZE
	.align		4
.L_25:
        /*0048*/ 	.byte	0x04, 0x1e
        /*004a*/ 	.short	(.L_27 - .L_26)
.L_26:
        /*004c*/ 	.word	0x00000000


	//----- nvinfo : EIATTR_CBANK_PARAM_SIZE
	.align		4
.L_27:
        /*0050*/ 	.byte	0x03, 0x19
        /*0052*/ 	.short	0x000c


	//----- nvinfo : EIATTR_PARAM_CBANK
	.align		4
        /*0054*/ 	.byte	0x04, 0x0a
        /*0056*/ 	.short	(.L_29 - .L_28)
	.align		4
.L_28:
        /*0058*/ 	.word	index@(.nv.constant0._Z15init_matrix_cpyPii)
        /*005c*/ 	.short	0x0380
        /*005e*/ 	.short	0x000c


	//----- nvinfo : EIATTR_SW_WAR
	.align		4
.L_29:
        /*0060*/ 	.byte	0x04, 0x36
        /*0062*/ 	.short	(.L_31 - .L_30)
.L_30:
        /*0064*/ 	.word	0x00000008
.L_31:


//--------------------- .nv.info._Z11init_matrixPii --------------------------
	.section	.nv.info._Z11init_matrixPii,"",@"SHT_CUDA_INFO"
	.sectionflags	@""
	.align	4


	//----- nvinfo : EIATTR_CUDA_API_VERSION
	.align		4
        /*0000*/ 	.byte	0x04, 0x37
        /*0002*/ 	.short	(.L_33 - .L_32)
.L_32:
        /*0004*/ 	.word	0x00000082


	//----- nvinfo : EIATTR_KPARAM_INFO
	.align		4
.L_33:
        /*0008*/ 	.byte	0x04, 0x17
        /*000a*/ 	.short	(.L_35 - .L_34)
.L_34:
        /*000c*/ 	.word	0x00000000
        /*0010*/ 	.short	0x0001
        /*0012*/ 	.short	0x0008
        /*0014*/ 	.byte	0x00, 0xf0, 0x11, 0x00


	//----- nvinfo : EIATTR_KPARAM_INFO
	.align		4
.L_35:
        /*0018*/ 	.byte	0x04, 0x17
        /*001a*/ 	.short	(.L_37 - .L_36)
.L_36:
        /*001c*/ 	.word	0x00000000
        /*0020*/ 	.short	0x0000
        /*0022*/ 	.short	0x0000
        /*0024*/ 	.byte	0x00, 0xf5, 0x21, 0x00


	//----- nvinfo : EIATTR_SPARSE_MMA_MASK
	.align		4
.L_37:
        /*0028*/ 	.byte	0x03, 0x50
        /*002a*/ 	.short	0x0000


	//----- nvinfo : EIATTR_MAXREG_COUNT
	.align		4
        /*002c*/ 	.byte	0x03, 0x1b
        /*002e*/ 	.short	0x00ff


	//----- nvinfo : EIATTR_MERCURY_ISA_VERSION
	.align		4
        /*0030*/ 	.byte	0x03, 0x5f
        /*0032*/ 	.short	0x0101


	//----- nvinfo : EIATTR_VRC_CTA_INIT_COUNT
	.align		4
        /*0034*/ 	.byte	0x02, 0x4a
	.zero		1
	.zero		1


	//----- nvinfo : EIATTR_EXIT_INSTR_OFFSETS
	.align		4
        /*0038*/ 	.byte	0x04, 0x1c
        /*003a*/ 	.short	(.L_39 - .L_38)


	//   ....[0]....
.L_38:
        /*003c*/ 	.word	0x000000a0


	//   ....[1]....
        /*0040*/ 	.word	0x000003f0


	//   ....[2]....
        /*0044*/ 	.word	0x00000580


	//   ....[3]....
        /*0048*/ 	.word	0x00000690


	//   ....[4]....
        /*004c*/ 	.word	0x00000720


	//----- nvinfo : EIATTR_CRS_STACK_SIZE
	.align		4
.L_39:
        /*0050*/ 	.byte	0x04, 0x1e
        /*0052*/ 	.short	(.L_41 - .L_40)
.L_40:
        /*0054*/ 	.word	0x00000000


	//----- nvinfo : EIATTR_CBANK_PARAM_SIZE
	.align		4
.L_41:
        /*0058*/ 	.byte	0x03, 0x19
        /*005a*/ 	.short	0x000c


	//----- nvinfo : EIATTR_PARAM_CBANK
	.align		4
        /*005c*/ 	.byte	0x04, 0x0a
        /*005e*/ 	.short	(.L_43 - .L_42)
	.align		4
.L_42:
        /*0060*/ 	.word	index@(.nv.constant0._Z11init_matrixPii)
        /*0064*/ 	.short	0x0380
        /*0066*/ 	.short	0x000c


	//----- nvinfo : EIATTR_SW_WAR
	.align		4
.L_43:
        /*0068*/ 	.byte	0x04, 0x36
        /*006a*/ 	.short	(.L_45 - .L_44)
.L_44:
        /*006c*/ 	.word	0x00000008
.L_45:


//--------------------- .nv.info._Z16transpose_matrixPiS_ --------------------------
	.section	.nv.info._Z16transpose_matrixPiS_,"",@"SHT_CUDA_INFO"
	.sectionflags	@""
	.align	4


	//----- nvinfo : EIATTR_CUDA_API_VERSION
	.align		4
        /*0000*/ 	.byte	0x04, 0x37
        /*0002*/ 	.short	(.L_47 - .L_46)
.L_46:
        /*0004*/ 	.word	0x00000082


	//----- nvinfo : EIATTR_KPARAM_INFO
	.align		4
.L_47:
        /*0008*/ 	.byte	0x04, 0x17
        /*000a*/ 	.short	(.L_49 - .L_48)
.L_48:
        /*000c*/ 	.word	0x00000000
        /*0010*/ 	.short	0x0001
        /*0012*/ 	.short	0x0008
        /*0014*/ 	.byte	0x00, 0xf5, 0x21, 0x00


	//----- nvinfo : EIATTR_KPARAM_INFO
	.align		4
.L_49:
        /*0018*/ 	.byte	0x04, 0x17
        /*001a*/ 	.short	(.L_51 - .L_50)
.L_50:
        /*001c*/ 	.word	0x00000000
        /*0020*/ 	.short	0x0000
        /*0022*/ 	.short	0x0000
        /*0024*/ 	.byte	0x00, 0xf5, 0x21, 0x00


	//----- nvinfo : EIATTR_SPARSE_MMA_MASK
	.align		4
.L_51:
        /*0028*/ 	.byte	0x03, 0x50
        /*002a*/ 	.short	0x0000


	//----- nvinfo : EIATTR_MAXREG_COUNT
	.align		4
        /*002c*/ 	.byte	0x03, 0x1b
        /*002e*/ 	.short	0x00ff


	//----- nvinfo : EIATTR_MERCURY_ISA_VERSION
	.align		4
        /*0030*/ 	.byte	0x03, 0x5f
        /*0032*/ 	.short	0x0101


	//----- nvinfo : EIATTR_VRC_CTA_INIT_COUNT
	.align		4
        /*0034*/ 	.byte	0x02, 0x4a
	.zero		1
	.zero		1


	//----- nvinfo : EIATTR_EXIT_INSTR_OFFSETS
	.align		4
        /*0038*/ 	.byte	0x04, 0x1c
        /*003a*/ 	.short	(.L_53 - .L_52)


	//   ....[0]....
.L_52:
        /*003c*/ 	.word	0x00000010


	//----- nvinfo : EIATTR_CBANK_PARAM_SIZE
	.align		4
.L_53:
        /*0040*/ 	.byte	0x03, 0x19
        /*0042*/ 	.short	0x0010


	//----- nvinfo : EIATTR_PARAM_CBANK
	.align		4
        /*0044*/ 	.byte	0x04, 0x0a
        /*0046*/ 	.short	(.L_55 - .L_54)
	.align		4
.L_54:
        /*0048*/ 	.word	index@(.nv.constant0._Z16transpose_matrixPiS_)
        /*004c*/ 	.short	0x0380
        /*004e*/ 	.short	0x0010


	//----- nvinfo : EIATTR_SW_WAR
	.align		4
.L_55:
        /*0050*/ 	.byte	0x04, 0x36
        /*0052*/ 	.short	(.L_57 - .L_56)
.L_56:
        /*0054*/ 	.word	0x00000008
.L_57:


//--------------------- .nv.callgraph             --------------------------
	.section	.nv.callgraph,"",@"SHT_CUDA_CALLGRAPH"
	.align	4
	.sectionentsize	8
	.align		4
        /*0000*/ 	.word	0x00000000
	.align		4
        /*0004*/ 	.word	0xffffffff
	.align		4
        /*0008*/ 	.word	0x00000000
	.align		4
        /*000c*/ 	.word	0xfffffffe
	.align		4
        /*0010*/ 	.word	0x00000000
	.align		4
        /*0014*/ 	.word	0xfffffffd
	.align		4
        /*0018*/ 	.word	0x00000000
	.align		4
        /*001c*/ 	.word	0xfffffffc


//--------------------- .text._Z15init_matrix_cpyPii --------------------------
	.section	.text._Z15init_matrix_cpyPii,"ax",@progbits
	.align	128
        .global         _Z15init_matrix_cpyPii
        .type           _Z15init_matrix_cpyPii,@function
        .size           _Z15init_matrix_cpyPii,(.L_x_24 - _Z15init_matrix_cpyPii)
        .other          _Z15init_matrix_cpyPii,@"STO_CUDA_ENTRY STV_DEFAULT"
_Z15init_matrix_cpyPii:
.text._Z15init_matrix_cpyPii:
[----:B------:R-:W0:Y:S01]  /*0000*/  LDC R1, c[0x0][0x37c] ;  /* 0x0000df00ff017b82 */ /* 0x000e220000000800 */
[----:B------:R-:W1:Y:S07]  /*0010*/  S2R R2, SR_TID.X ;  /* 0x0000000000027919 */ /* 0x000e6e0000002100 */
[----:B------:R-:W1:Y:S01]  /*0020*/  S2UR UR4, SR_CTAID.X ;  /* 0x00000000000479c3 */ /* 0x000e620000002500 */
[----:B------:R-:W2:Y:S01]  /*0030*/  LDCU UR5, c[0x0][0x388] ;  /* 0x00007100ff0577ac */ /* 0x000ea20008000800 */
[----:B------:R-:W-:Y:S01]  /*0040*/  BSSY.RECONVERGENT B0, `(.L_x_0) ;  /* 0x0000060000007945 */ /* 0x000fe20003800200 */
[----:B0-----:R-:W-:-:S05]  /*0050*/  VIADD R1, R1, 0xfffffe98 ;  /* 0xfffffe9801017836 */ /* 0x001fca0000000000 */
[----:B------:R-:W1:Y:S02]  /*0060*/  LDC R3, c[0x0][0x360] ;  /* 0x0000d800ff037b82 */ /* 0x000e640000000800 */
[----:B-1----:R-:W-:-:S04]  /*0070*/  IMAD R2, R3, UR4, R2 ;  /* 0x0000000403027c24 */ /* 0x002fc8000f8e0202 */
[C---:B------:R-:W-:Y:S01]  /*0080*/  VIADD R3, R2.reuse, 0x5a ;  /* 0x0000005a02037836 */ /* 0x040fe20000000000 */
[----:B--2---:R-:W-:-:S04]  /*0090*/  IADD3 R0, PT, PT, -R2, UR5, RZ ;  /* 0x0000000502007c10 */ /* 0x004fc8000fffe1ff */
[----:B------:R-:W-:-:S04]  /*00a0*/  ISETP.GT.AND P0, PT, R3, UR5, PT ;  /* 0x0000000503007c0c */ /* 0x000fc8000bf04270 */
[----:B------:R-:W-:-:S04]  /*00b0*/  SEL R0, R0, 0x5a, P0 ;  /* 0x0000005a00007807 */ /* 0x000fc80000000000 */
[----:B------:R-:W-:-:S13]  /*00c0*/  ISETP.GE.AND P0, PT, R0, 0x1, PT ;  /* 0x000000010000780c */ /* 0x000fda0003f06270 */
[----:B------:R-:W-:Y:S05]  /*00d0*/  @!P0 BRA `(.L_x_1) ;  /* 0x0000000400588947 */ /* 0x000fea0003800000 */
[C---:B------:R-:W-:Y:S01]  /*00e0*/  ISETP.GE.U32.AND P0, PT, R0.reuse, 0x10, PT ;  /* 0x000000100000780c */ /* 0x040fe20003f06070 */
[----:B------:R-:W-:Y:S01]  /*00f0*/  BSSY.RECONVERGENT B1, `(.L_x_2) ;  /* 0x0000023000017945 */ /* 0x000fe20003800200 */
[----:B------:R-:W-:Y:S01]  /*0100*/  LOP3.LUT R5, R0, 0xf, RZ, 0xc0, !PT ;  /* 0x0000000f00057812 */ /* 0x000fe200078ec0ff */
[----:B------:R-:W-:-:S03]  /*0110*/  IMAD.MOV.U32 R4, RZ, RZ, RZ ;  /* 0x000000ffff047224 */ /* 0x000fc600078e00ff */
[----:B------:R-:W-:-:S07]  /*0120*/  ISETP.NE.AND P1, PT, R5, RZ, PT ;  /* 0x000000ff0500720c */ /* 0x000fce0003f25270 */
[----:B------:R-:W-:Y:S06]  /*0130*/  @!P0 BRA `(.L_x_3) ;  /* 0x0000000000788947 */ /* 0x000fec0003800000 */
[----:B------:R-:W-:Y:S01]  /*0140*/  LOP3.LUT R4, R0, 0x7ffffff0, RZ, 0xc0, !PT ;  /* 0x7ffffff000047812 */ /* 0x000fe200078ec0ff */
[----:B------:R-:W-:Y:S02]  /*0150*/  VIADD R3, R1, 0x20 ;  /* 0x0000002001037836 */ /* 0x000fe40000000000 */
[----:B------:R-:W-:-:S07]  /*0160*/  IMAD.MOV.U32 R6, RZ, RZ, RZ ;  /* 0x000000ffff067224 */ /* 0x000fce00078e00ff */
.L_x_4:
[C---:B------:R-:W-:Y:S01]  /*0170*/  VIADD R7, R6.reuse, 0x1 ;  /* 0x0000000106077836 */ /* 0x040fe20000000000 */
[C---:B------:R-:W-:Y:S01]  /*0180*/  IADD3 R9, PT, PT, R6.reuse, 0x3, RZ ;  /* 0x0000000306097810 */ /* 0x040fe20007ffe0ff */
[C---:B------:R-:W-:Y:S01]  /*0190*/  VIADD R8, R6.reuse, 0x2 ;  /* 0x0000000206087836 */ /* 0x040fe20000000000 */
[C---:B------:R-:W-:Y:S01]  /*01a0*/  IADD3 R15, PT, PT, R6.reuse, 0x9, RZ ;  /* 0x00000009060f7810 */ /* 0x040fe20007ffe0ff */
[C---:B------:R-:W-:Y:S01]  /*01b0*/  VIADD R10, R6.reuse, 0x4 ;  /* 0x00000004060a7836 */ /* 0x040fe20000000000 */
[C---:B------:R-:W-:Y:S01]  /*01c0*/  IADD3 R21, PT, PT, R6.reuse, 0xf, RZ ;  /* 0x0000000f06157810 */ /* 0x040fe20007ffe0ff */
[C---:B------:R-:W-:Y:S01]  /*01d0*/  VIADD R11, R6.reuse, 0x5 ;  /* 0x00000005060b7836 */ /* 0x040fe20000000000 */
[----:B------:R0:W-:Y:S01]  /*01e0*/  STL.64 [R3+-0x20], R6 ;  /* 0xffffe00603007387 */ /* 0x0001e20000100a00 */
[C---:B------:R-:W-:Y:S02]  /*01f0*/  VIADD R12, R6.reuse, 0x6 ;  /* 0x00000006060c7836 */ /* 0x040fe40000000000 */
[C---:B------:R-:W-:Y:S01]  /*0200*/  VIADD R13, R6.reuse, 0x7 ;  /* 0x00000007060d7836 */ /* 0x040fe20000000000 */
[----:B------:R-:W-:Y:S01]  /*0210*/  STL.64 [R3+-0x18], R8 ;  /* 0xffffe80803007387 */ /* 0x000fe20000100a00 */
[----:B------:R-:W-:-:S02]  /*0220*/  VIADD R14, R6, 0x8 ;  /* 0x00000008060e7836 */ /* 0x000fc40000000000 */
[C---:B------:R-:W-:Y:S01]  /*0230*/  VIADD R16, R6.reuse, 0xa ;  /* 0x0000000a06107836 */ /* 0x040fe20000000000 */
[----:B------:R-:W-:Y:S01]  /*0240*/  STL.64 [R3+-0x10], R10 ;  /* 0xfffff00a03007387 */ /* 0x000fe20000100a00 */
[C---:B------:R-:W-:Y:S02]  /*0250*/  VIADD R17, R6.reuse, 0xb ;  /* 0x0000000b06117836 */ /* 0x040fe40000000000 */
[C---:B------:R-:W-:Y:S01]  /*0260*/  VIADD R18, R6.reuse, 0xc ;  /* 0x0000000c06127836 */ /* 0x040fe20000000000 */
[----:B------:R-:W-:Y:S01]  /*0270*/  STL.64 [R3+-0x8], R12 ;  /* 0xfffff80c03007387 */ /* 0x000fe20000100a00 */
[C---:B------:R-:W-:Y:S02]  /*0280*/  VIADD R19, R6.reuse, 0xd ;  /* 0x0000000d06137836 */ /* 0x040fe40000000000 */
[C---:B------:R-:W-:Y:S01]  /*0290*/  VIADD R20, R6.reuse, 0xe ;  /* 0x0000000e06147836 */ /* 0x040fe20000000000 */
[----:B------:R-:W-:Y:S01]  /*02a0*/  STL.64 [R3], R14 ;  /* 0x0000000e03007387 */ /* 0x000fe20000100a00 */
[----:B0-----:R-:W-:-:S03]  /*02b0*/  VIADD R6, R6, 0x10 ;  /* 0x0000001006067836 */ /* 0x001fc60000000000 */
[----:B------:R-:W-:Y:S02]  /*02c0*/  STL.64 [R3+0x8], R16 ;  /* 0x0000081003007387 */ /* 0x000fe40000100a00 */
[----:B------:R-:W-:Y:S02]  /*02d0*/  ISETP.NE.AND P0, PT, R6, R4, PT ;  /* 0x000000040600720c */ /* 0x000fe40003f05270 */
[----:B------:R-:W-:Y:S04]  /*02e0*/  STL.64 [R3+0x10], R18 ;  /* 0x0000101203007387 */ /* 0x000fe80000100a00 */
[----:B------:R0:W-:Y:S02]  /*02f0*/  STL.64 [R3+0x18], R20 ;  /* 0x0000181403007387 */ /* 0x0001e40000100a00 */
[----:B0-----:R-:W-:-:S05]  /*0300*/  VIADD R3, R3, 0x40 ;  /* 0x0000004003037836 */ /* 0x001fca0000000000 */
[----:B------:R-:W-:Y:S05]  /*0310*/  @P0 BRA `(.L_x_4) ;  /* 0xfffffffc00940947 */ /* 0x000fea000383ffff */
.L_x_3:
[----:B------:R-:W-:Y:S05]  /*0320*/  BSYNC.RECONVERGENT B1 ;  /* 0x0000000000017941 */ /* 0x000fea0003800200 */
.L_x_2:
[----:B------:R-:W-:Y:S05]  /*0330*/  @!P1 BRA `(.L_x_1) ;  /* 0x0000000000c09947 */ /* 0x000fea0003800000 */
[----:B------:R-:W-:Y:S01]  /*0340*/  ISETP.GE.U32.AND P0, PT, R5, 0x8, PT ;  /* 0x000000080500780c */ /* 0x000fe20003f06070 */
[----:B------:R-:W-:Y:S01]  /*0350*/  BSSY.RECONVERGENT B1, `(.L_x_5) ;  /* 0x0000015000017945 */ /* 0x000fe20003800200 */
[----:B------:R-:W-:-:S04]  /*0360*/  LOP3.LUT R7, R0, 0x7, RZ, 0xc0, !PT ;  /* 0x0000000700077812 */ /* 0x000fc800078ec0ff */
[----:B------:R-:W-:-:S07]  /*0370*/  ISETP.NE.AND P1, PT, R7, RZ, PT ;  /* 0x000000ff0700720c */ /* 0x000fce0003f25270 */
[----:B------:R-:W-:Y:S06]  /*0380*/  @!P0 BRA `(.L_x_6) ;  /* 0x0000000000448947 */ /* 0x000fec0003800000 */
[C---:B------:R-:W-:Y:S01]  /*0390*/  VIADD R6, R4.reuse, 0x1 ;  /* 0x0000000104067836 */ /* 0x040fe20000000000 */
[C---:B------:R-:W-:Y:S01]  /*03a0*/  IADD3 R8, PT, PT, R4.reuse, 0x2, RZ ;  /* 0x0000000204087810 */ /* 0x040fe20007ffe0ff */
[C---:B------:R-:W-:Y:S02]  /*03b0*/  IMAD R3, R4.reuse, 0x4, R1 ;  /* 0x0000000404037824 */ /* 0x040fe400078e0201 */
[C---:B------:R-:W-:Y:S02]  /*03c0*/  VIADD R10, R4.reuse, 0x3 ;  /* 0x00000003040a7836 */ /* 0x040fe40000000000 */
[C---:B------:R-:W-:Y:S01]  /*03d0*/  VIADD R12, R4.reuse, 0x4 ;  /* 0x00000004040c7836 */ /* 0x040fe20000000000 */
[----:B------:R-:W-:Y:S01]  /*03e0*/  STL [R3+0x4], R6 ;  /* 0x0000040603007387 */ /* 0x000fe20000100800 */
[C---:B------:R-:W-:Y:S02]  /*03f0*/  VIADD R14, R4.reuse, 0x5 ;  /* 0x00000005040e7836 */ /* 0x040fe40000000000 */
[C---:B------:R-:W-:Y:S01]  /*0400*/  VIADD R16, R4.reuse, 0x6 ;  /* 0x0000000604107836 */ /* 0x040fe20000000000 */
[----:B------:R-:W-:Y:S01]  /*0410*/  STL [R3+0x8], R8 ;  /* 0x0000080803007387 */ /* 0x000fe20000100800 */
[----:B------:R-:W-:-:S03]  /*0420*/  VIADD R18, R4, 0x7 ;  /* 0x0000000704127836 */ /* 0x000fc60000000000 */
[----:B------:R-:W-:Y:S04]  /*0430*/  STL [R3+0xc], R10 ;  /* 0x00000c0a03007387 */ /* 0x000fe80000100800 */
[----:B------:R-:W-:Y:S04]  /*0440*/  STL [R3+0x10], R12 ;  /* 0x0000100c03007387 */ /* 0x000fe80000100800 */
[----:B------:R-:W-:Y:S04]  /*0450*/  STL [R3+0x14], R14 ;  /* 0x0000140e03007387 */ /* 0x000fe80000100800 */
[----:B------:R-:W-:Y:S04]  /*0460*/  STL [R3+0x18], R16 ;  /* 0x0000181003007387 */ /* 0x000fe80000100800 */
[----:B------:R-:W-:Y:S04]  /*0470*/  STL [R3+0x1c], R18 ;  /* 0x00001c1203007387 */ /* 0x000fe80000100800 */
[----:B------:R0:W-:Y:S02]  /*0480*/  STL [R3], R4 ;  /* 0x0000000403007387 */ /* 0x0001e40000100800 */
[----:B0-----:R-:W-:-:S07]  /*0490*/  IADD3 R4, PT, PT, R4, 0x8, RZ ;  /* 0x0000000804047810 */ /* 0x001fce0007ffe0ff */
.L_x_6:
[----:B------:R-:W-:Y:S05]  /*04a0*/  BSYNC.RECONVERGENT B1 ;  /* 0x0000000000017941 */ /* 0x000fea0003800200 */
.L_x_5:
[----:B------:R-:W-:Y:S05]  /*04b0*/  @!P1 BRA `(.L_x_1) ;  /* 0x0000000000609947 */ /* 0x000fea0003800000 */
[----:B------:R-:W-:Y:S01]  /*04c0*/  ISETP.GE.U32.AND P0, PT, R7, 0x4, PT ;  /* 0x000000040700780c */ /* 0x000fe20003f06070 */
[----:B------:R-:W-:Y:S01]  /*04d0*/  BSSY.RECONVERGENT B1, `(.L_x_7) ;  /* 0x000000d000017945 */ /* 0x000fe20003800200 */
[----:B------:R-:W-:-:S04]  /*04e0*/  LOP3.LUT R3, R0, 0x3, RZ, 0xc0, !PT ;  /* 0x0000000300037812 */ /* 0x000fc800078ec0ff */
[----:B------:R-:W-:-:S07]  /*04f0*/  ISETP.NE.AND P1, PT, R3, RZ, PT ;  /* 0x000000ff0300720c */ /* 0x000fce0003f25270 */
[----:B------:R-:W-:Y:S06]  /*0500*/  @!P0 BRA `(.L_x_8) ;  /* 0x0000000000248947 */ /* 0x000fec0003800000 */
[C---:B------:R-:W-:Y:S02]  /*0510*/  VIADD R6, R4.reuse, 0x1 ;  /* 0x0000000104067836 */ /* 0x040fe40000000000 */
[C---:B------:R-:W-:Y:S02]  /*0520*/  IMAD R5, R4.reuse, 0x4, R1 ;  /* 0x0000000404057824 */ /* 0x040fe400078e0201 */
[C---:B------:R-:W-:Y:S02]  /*0530*/  VIADD R8, R4.reuse, 0x2 ;  /* 0x0000000204087836 */ /* 0x040fe40000000000 */
[C---:B------:R-:W-:Y:S01]  /*0540*/  VIADD R10, R4.reuse, 0x3 ;  /* 0x00000003040a7836 */ /* 0x040fe20000000000 */
[----:B------:R-:W-:Y:S04]  /*0550*/  STL [R5+0x4], R6 ;  /* 0x0000040605007387 */ /* 0x000fe80000100800 */
[----:B------:R-:W-:Y:S04]  /*0560*/  STL [R5+0x8], R8 ;  /* 0x0000080805007387 */ /* 0x000fe80000100800 */
[----:B------:R-:W-:Y:S04]  /*0570*/  STL [R5+0xc], R10 ;  /* 0x00000c0a05007387 */ /* 0x000fe80000100800 */
[----:B------:R0:W-:Y:S02]  /*0580*/  STL [R5], R4 ;  /* 0x0000000405007387 */ /* 0x0001e40000100800 */
[----:B0-----:R-:W-:-:S07]  /*0590*/  VIADD R4, R4, 0x4 ;  /* 0x0000000404047836 */ /* 0x001fce0000000000 */
.L_x_8:
[----:B------:R-:W-:Y:S05]  /*05a0*/  BSYNC.RECONVERGENT B1 ;  /* 0x0000000000017941 */ /* 0x000fea0003800200 */
.L_x_7:
[----:B------:R-:W-:Y:S05]  /*05b0*/  @!P1 BRA `(.L_x_1) ;  /* 0x0000000000209947 */ /* 0x000fea0003800000 */
[----:B------:R-:W-:Y:S01]  /*05c0*/  IADD3 R3, PT, PT, -R3, RZ, RZ ;  /* 0x000000ff03037210 */ /* 0x000fe20007ffe1ff */
[----:B------:R-:W-:-:S07]  /*05d0*/  IMAD R5, R4, 0x4, R1 ;  /* 0x0000000404057824 */ /* 0x000fce00078e0201 */
.L_x_9:
[----:B------:R-:W-:Y:S01]  /*05e0*/  VIADD R3, R3, 0x1 ;  /* 0x0000000103037836 */ /* 0x000fe20000000000 */
[----:B------:R0:W-:Y:S04]  /*05f0*/  STL [R5], R4 ;  /* 0x0000000405007387 */ /* 0x0001e80000100800 */
[----:B------:R-:W-:Y:S01]  /*0600*/  ISETP.NE.AND P0, PT, R3, RZ, PT ;  /* 0x000000ff0300720c */ /* 0x000fe20003f05270 */
[----:B0-----:R-:W-:Y:S02]  /*0610*/  VIADD R4, R4, 0x1 ;  /* 0x0000000104047836 */ /* 0x001fe40000000000 */
[----:B------:R-:W-:-:S10]  /*0620*/  VIADD R5, R5, 0x4 ;  /* 0x0000000405057836 */ /* 0x000fd40000000000 */
[----:B------:R-:W-:Y:S05]  /*0630*/  @P0 BRA `(.L_x_9) ;  /* 0xfffffffc00e80947 */ /* 0x000fea000383ffff */
.L_x_1:
[----:B------:R-:W-:Y:S05]  /*0640*/  BSYNC.RECONVERGENT B0 ;  /* 0x0000000000007941 */ /* 0x000fea0003800200 */
.L_x_0:
[----:B------:R-:W-:-:S13]  /*0650*/  ISETP.NE.AND P0, PT, R0, RZ, PT ;  /* 0x000000ff0000720c */ /* 0x000fda0003f05270 */
[----:B------:R-:W-:Y:S05]  /*0660*/  @!P0 EXIT ;  /* 0x000000000000894d */ /* 0x000fea0003800000 */
[C---:B------:R-:W-:Y:S01]  /*0670*/  IMAD.SHL.U32 R5, R0.reuse, 0x4, RZ ;  /* 0x0000000400057824 */ /* 0x040fe200078e00ff */
[----:B------:R-:W-:Y:S01]  /*0680*/  SHF.R.S32.HI R3, RZ, 0x1f, R0 ;  /* 0x0000001fff037819 */ /* 0x000fe20000011400 */
[----:B------:R-:W0:Y:S03]  /*0690*/  LDC.64 R6, c[0x0][0x380] ;  /* 0x0000e000ff067b82 */ /* 0x000e260000000a00 */
[----:B------:R-:W-:Y:S01]  /*06a0*/  SHF.L.U64.HI R4, R0, 0x2, R3 ;  /* 0x0000000200047819 */ /* 0x000fe20000010203 */
[----:B------:R-:W-:Y:S01]  /*06b0*/  IMAD.MOV.U32 R0, RZ, RZ, RZ ;  /* 0x000000ffff007224 */ /* 0x000fe200078e00ff */
[----:B------:R-:W-:-:S04]  /*06c0*/  ISETP.GT.U32.AND P0, PT, R5, RZ, PT ;  /* 0x000000ff0500720c */ /* 0x000fc80003f04070 */
[----:B------:R-:W-:-:S13]  /*06d0*/  ISETP.GT.U32.AND.EX P0, PT, R4, RZ, PT, P0 ;  /* 0x000000ff0400720c */ /* 0x000fda0003f04100 */
[----:B------:R-:W-:-:S06]  /*06e0*/  @!P0 IADD3 R11, PT, PT, R1, R0, RZ ;  /* 0x00000000010b8210 */ /* 0x000fcc0007ffe0ff */
[----:B------:R-:W2:Y:S01]  /*06f0*/  @!P0 LDL.U8 R11, [R11] ;  /* 0x000000000b0b8983 */ /* 0x000ea20000100000 */
[----:B------:R-:W2:Y:S01]  /*0700*/  LDCU.64 UR4, c[0x0][0x358] ;  /* 0x00006b00ff0477ac */ /* 0x000ea20008000a00 */
[----:B0-----:R-:W-:Y:S01]  /*0710*/  IMAD.WIDE R2, R2, 0x4, R6 ;  /* 0x0000000402027825 */ /* 0x001fe200078e0206 */
[----:B------:R-:W-:Y:S03]  /*0720*/  BSSY.RECONVERGENT B0, `(.L_x_10) ;  /* 0x0000021000007945 */ /* 0x000fe60003800200 */
[----:B------:R-:W-:Y:S01]  /*0730*/  IMAD.MOV.U32 R7, RZ, RZ, RZ ;  /* 0x000000ffff077224 */ /* 0x000fe200078e00ff */
[----:B------:R-:W-:Y:S01]  /*0740*/  @!P0 IADD3 R8, P1, PT, R2, R0, RZ ;  /* 0x0000000002088210 */ /* 0x000fe20007f3e0ff */
[----:B------:R-:W-:-:S04]  /*0750*/  @!P0 IMAD.MOV.U32 R0, RZ, RZ, 0x1 ;  /* 0x00000001ff008424 */ /* 0x000fc800078e00ff */
[----:B------:R-:W-:Y:S01]  /*0760*/  @!P0 IMAD.X R9, R3, 0x1, R7, P1 ;  /* 0x0000000103098824 */ /* 0x000fe200008e0607 */
[----:B------:R-:W-:Y:S01]  /*0770*/  IADD3 R6, P3, PT, -R0, R5, RZ ;  /* 0x0000000500067210 */ /* 0x000fe20007f7e1ff */
[----:B------:R-:W-:Y:S01]  /*0780*/  @!P0 IMAD.MOV.U32 R7, RZ, RZ, RZ ;  /* 0x000000ffff078224 */ /* 0x000fe200078e00ff */
[----:B------:R-:W-:Y:S02]  /*0790*/  ISETP.GT.U32.AND P1, PT, R5, R0, PT ;  /* 0x000000000500720c */ /* 0x000fe40003f24070 */
[----:B------:R-:W-:Y:S01]  /*07a0*/  ISETP.LE.U32.AND P2, PT, R6, 0x3, PT ;  /* 0x000000030600780c */ /* 0x000fe20003f43070 */
[C---:B------:R-:W-:Y:S01]  /*07b0*/  IMAD.X R6, R4.reuse, 0x1, ~R7, P3 ;  /* 0x0000000104067824 */ /* 0x040fe200018e0e07 */
[----:B------:R-:W-:-:S04]  /*07c0*/  ISETP.GT.U32.AND.EX P1, PT, R4, R7, PT, P1 ;  /* 0x000000070400720c */ /* 0x000fc80003f24110 */
[----:B------:R-:W-:Y:S01]  /*07d0*/  ISETP.LE.U32.OR.EX P1, PT, R6, RZ, !P1, P2 ;  /* 0x000000ff0600720c */ /* 0x000fe20004f23520 */
[----:B--2---:R0:W-:-:S12]  /*07e0*/  @!P0 STG.E.U8 desc[UR4][R8.64], R11 ;  /* 0x0000000b08008986 */ /* 0x0041d8000c101104 */
[----:B------:R-:W-:Y:S05]  /*07f0*/  @P1 BRA `(.L_x_11) ;  /* 0x00000000004c1947 */ /* 0x000fea0003800000 */
[----:B------:R-:W-:Y:S02]  /*0800*/  IADD3 R19, P1, PT, R5, -0x3, RZ ;  /* 0xfffffffd05137810 */ /* 0x000fe40007f3e0ff */
[----:B------:R-:W-:Y:S02]  /*0810*/  PLOP3.LUT P0, PT, PT, PT, PT, 0x8, 0x80 ;  /* 0x000000000080781c */ /* 0x000fe40003f0e170 */
[----:B------:R-:W-:-:S11]  /*0820*/  IADD3.X R6, PT, PT, R4, -0x1, RZ, P1, !PT ;  /* 0xffffffff04067810 */ /* 0x000fd60000ffe4ff */
.L_x_12:
[----:B------:R-:W-:-:S05]  /*0830*/  IADD3 R10, PT, PT, R1, R0, RZ ;  /* 0x00000000010a7210 */ /* 0x000fca0007ffe0ff */
[----:B01----:R-:W2:Y:S04]  /*0840*/  LDL.U8 R11, [R10] ;  /* 0x000000000a0b7983 */ /* 0x003ea80000100000 */
[----:B------:R-:W3:Y:S04]  /*0850*/  LDL.U8 R13, [R10+0x1] ;  /* 0x000001000a0d7983 */ /* 0x000ee80000100000 */
[----:B------:R-:W4:Y:S04]  /*0860*/  LDL.U8 R15, [R10+0x2] ;  /* 0x000002000a0f7983 */ /* 0x000f280000100000 */
[----:B------:R-:W5:Y:S01]  /*0870*/  LDL.U8 R17, [R10+0x3] ;  /* 0x000003000a117983 */ /* 0x000f620000100000 */
[----:B------:R-:W-:-:S05]  /*0880*/  IADD3 R8, P1, PT, R2, R0, RZ ;  /* 0x0000000002087210 */ /* 0x000fca0007f3e0ff */
[----:B------:R-:W-:Y:S01]  /*0890*/  IMAD.X R9, R3, 0x1, R7, P1 ;  /* 0x0000000103097824 */ /* 0x000fe200008e0607 */
[----:B------:R-:W-:-:S05]  /*08a0*/  IADD3 R0, P1, PT, R0, 0x4, RZ ;  /* 0x0000000400007810 */ /* 0x000fca0007f3e0ff */
[----:B------:R-:W-:Y:S01]  /*08b0*/  IMAD.X R7, RZ, RZ, R7, P1 ;  /* 0x000000ffff077224 */ /* 0x000fe200008e0607 */
[----:B------:R-:W-:-:S04]  /*08c0*/  ISETP.GE.U32.AND P1, PT, R0, R19, PT ;  /* 0x000000130000720c */ /* 0x000fc80003f26070 */
[----:B------:R-:W-:Y:S01]  /*08d0*/  ISETP.GE.U32.AND.EX P1, PT, R7, R6, PT, P1 ;  /* 0x000000060700720c */ /* 0x000fe20003f26110 */
[----:B--2---:R1:W-:Y:S04]  /*08e0*/  STG.E.U8 desc[UR4][R8.64], R11 ;  /* 0x0000000b08007986 */ /* 0x0043e8000c101104 */
[----:B---3--:R1:W-:Y:S04]  /*08f0*/  STG.E.U8 desc[UR4][R8.64+0x1], R13 ;  /* 0x0000010d08007986 */ /* 0x0083e8000c101104 */
[----:B----4-:R1:W-:Y:S04]  /*0900*/  STG.E.U8 desc[UR4][R8.64+0x2], R15 ;  /* 0x0000020f08007986 */ /* 0x0103e8000c101104 */
[----:B-----5:R1:W-:Y:S01]  /*0910*/  STG.E.U8 desc[UR4][R8.64+0x3], R17 ;  /* 0x0000031108007986 */ /* 0x0203e2000c101104 */
[----:B------:R-:W-:Y:S05]  /*0920*/  @!P1 BRA `(.L_x_12) ;  /* 0xfffffffc00c09947 */ /* 0x000fea000383ffff */
.L_x_11:
[----:B------:R-:W-:Y:S05]  /*0930*/  BSYNC.RECONVERGENT B0 ;  /* 0x0000000000007941 */ /* 0x000fea0003800200 */
.L_x_10:
[----:B------:R-:W-:Y:S02]  /*0940*/  IADD3 R6, P3, PT, -R0, R5, RZ ;  /* 0x0000000500067210 */ /* 0x000fe40007f7e1ff */
[----:B------:R-:W-:Y:S02]  /*0950*/  ISETP.GT.U32.AND P2, PT, R5, R0, PT ;  /* 0x000000000500720c */ /* 0x000fe40003f44070 */
[----:B------:R-:W-:Y:S01]  /*0960*/  ISETP.LE.U32.AND P1, PT, R6, 0x1, PT ;  /* 0x000000010600780c */ /* 0x000fe20003f23070 */
[C---:B------:R-:W-:Y:S01]  /*0970*/  IMAD.X R6, R4.reuse, 0x1, ~R7, P3 ;  /* 0x0000000104067824 */ /* 0x040fe200018e0e07 */
[----:B------:R-:W-:-:S04]  /*0980*/  ISETP.GT.U32.AND.EX P2, PT, R4, R7, PT, P2 ;  /* 0x000000070400720c */ /* 0x000fc80003f44120 */
[----:B------:R-:W-:-:S13]  /*0990*/  ISETP.LE.U32.OR.EX P1, PT, R6, RZ, !P2, P1 ;  /* 0x000000ff0600720c */ /* 0x000fda0005723510 */
[----:B------:R-:W-:-:S05]  /*09a0*/  @!P1 IMAD.IADD R6, R1, 0x1, R0 ;  /* 0x0000000101069824 */ /* 0x000fca00078e0200 */
[----:B01----:R-:W2:Y:S04]  /*09b0*/  @!P1 LDL.U8 R11, [R6] ;  /* 0x00000000060b9983 */ /* 0x003ea80000100000 */
[----:B------:R-:W3:Y:S01]  /*09c0*/  @!P1 LDL.U8 R13, [R6+0x1] ;  /* 0x00000100060d9983 */ /* 0x000ee20000100000 */
[----:B------:R-:W-:Y:S02]  /*09d0*/  @!P1 IADD3 R8, P4, PT, R2, R0, RZ ;  /* 0x0000000002089210 */ /* 0x000fe40007f9e0ff */
[----:B------:R-:W-:Y:S02]  /*09e0*/  @!P1 IADD3 R0, P3, PT, R0, 0x2, RZ ;  /* 0x0000000200009810 */ /* 0x000fe40007f7e0ff */
[----:B------:R-:W-:Y:S02]  /*09f0*/  @!P1 IADD3.X R9, PT, PT, R3, R7, RZ, P4, !PT ;  /* 0x0000000703099210 */ /* 0x000fe400027fe4ff */
[----:B------:R-:W-:Y:S01]  /*0a00*/  ISETP.LT.U32.AND P2, PT, R0, R5, PT ;  /* 0x000000050000720c */ /* 0x000fe20003f41070 */
[----:B------:R-:W-:Y:S01]  /*0a10*/  @!P1 IMAD.X R7, RZ, RZ, R7, P3 ;  /* 0x000000ffff079224 */ /* 0x000fe200018e0607 */
[----:B------:R-:W-:-:S04]  /*0a20*/  @!P1 PLOP3.LUT P0, PT, PT, PT, PT, 0x8, 0x80 ;  /* 0x000000000080981c */ /* 0x000fc80003f0e170 */
[----:B------:R-:W-:Y:S01]  /*0a30*/  ISETP.LT.U32.OR.EX P0, PT, R7, R4, P0, P2 ;  /* 0x000000040700720c */ /* 0x000fe20000701520 */
[----:B--2---:R0:W-:Y:S04]  /*0a40*/  @!P1 STG.E.U8 desc[UR4][R8.64], R11 ;  /* 0x0000000b08009986 */ /* 0x0041e8000c101104 */
[----:B---3--:R0:W-:Y:S08]  /*0a50*/  @!P1 STG.E.U8 desc[UR4][R8.64+0x1], R13 ;  /* 0x0000010d08009986 */ /* 0x0081f0000c101104 */
[----:B------:R-:W-:Y:S05]  /*0a60*/  @!P0 EXIT ;  /* 0x000000000000894d */ /* 0x000fea0003800000 */
[----:B------:R-:W-:-:S06]  /*0a70*/  IMAD.IADD R5, R1, 0x1, R0 ;  /* 0x0000000101057824 */ /* 0x000fcc00078e0200 */
[----:B------:R-:W2:Y:S01]  /*0a80*/  LDL.U8 R5, [R5] ;  /* 0x0000000005057983 */ /* 0x000ea20000100000 */
[----:B------:R-:W-:-:S05]  /*0a90*/  IADD3 R2, P0, PT, R2, R0, RZ ;  /* 0x0000000002027210 */ /* 0x000fca0007f1e0ff */
[----:B------:R-:W-:-:S05]  /*0aa0*/  IMAD.X R3, R3, 0x1, R7, P0 ;  /* 0x0000000103037824 */ /* 0x000fca00000e0607 */
[----:B--2---:R-:W-:Y:S01]  /*0ab0*/  STG.E.U8 desc[UR4][R2.64], R5 ;  /* 0x0000000502007986 */ /* 0x004fe2000c101104 */
[----:B------:R-:W-:Y:S05]  /*0ac0*/  EXIT ;  /* 0x000000000000794d */ /* 0x000fea0003800000 */
.L_x_13:
[----:B------:R-:W-:-:S00]  /*0ad0*/  BRA `(.L_x_13) ;  /* 0xfffffffc00fc7947 */ /* 0x000fc0000383ffff */
[----:B------:R-:W-:-:S00]  /*0ae0*/  NOP ;  /* 0x0000000000007918 */ /* 0x000fc00000000000 */
        /* <DEDUP_REMOVED lines=9> */
.L_x_24:


//--------------------- .text._Z11init_matrixPii  --------------------------
	.section	.text._Z11init_matrixPii,"ax",@progbits
	.align	128
        .global         _Z11init_matrixPii
        .type           _Z11init_matrixPii,@function
        .size           _Z11init_matrixPii,(.L_x_25 - _Z11init_matrixPii)
        .other          _Z11init_matrixPii,@"STO_CUDA_ENTRY STV_DEFAULT"
_Z11init_matrixPii:
.text._Z11init_matrixPii:
[----:B------:R-:W-:Y:S01]  /*0000*/  LDC R1, c[0x0][0x37c] ;  /* 0x0000df00ff017b82 */ /* 0x000fe20000000800 */
[----:B------:R-:W0:Y:S01]  /*0010*/  S2R R7, SR_TID.X ;  /* 0x0000000000077919 */ /* 0x000e220000002100 */
[----:B------:R-:W1:Y:S01]  /*0020*/  LDCU UR4, c[0x0][0x388] ;  /* 0x00007100ff0477ac */ /* 0x000e620008000800 */
[----:B------:R-:W0:Y:S02]  /*0030*/  S2R R4, SR_CTAID.X ;  /* 0x0000000000047919 */ /* 0x000e240000002500 */
[----:B0-----:R-:W-:-:S04]  /*0040*/  IMAD R5, R4, 0x100, R7 ;  /* 0x0000010004057824 */ /* 0x001fc800078e0207 */
[C---:B------:R-:W-:Y:S01]  /*0050*/  VIADD R0, R5.reuse, 0x5a ;  /* 0x0000005a05007836 */ /* 0x040fe20000000000 */
[----:B-1----:R-:W-:-:S04]  /*0060*/  IADD3 R2, PT, PT, -R5, UR4, RZ ;  /* 0x0000000405027c10 */ /* 0x002fc8000fffe1ff */
[----:B------:R-:W-:-:S04]  /*0070*/  ISETP.GT.AND P0, PT, R0, UR4, PT ;  /* 0x0000000400007c0c */ /* 0x000fc8000bf04270 */
[----:B------:R-:W-:-:S04]  /*0080*/  SEL R2, R2, 0x5a, P0 ;  /* 0x0000005a02027807 */ /* 0x000fc80000000000 */
[----:B------:R-:W-:-:S13]  /*0090*/  ISETP.GE.AND P0, PT, R5, R2, PT ;  /* 0x000000020500720c */ /* 0x000fda0003f06270 */
[----:B------:R-:W-:Y:S05]  /*00a0*/  @P0 EXIT ;  /* 0x000000000000094d */ /* 0x000fea0003800000 */
[----:B------:R-:W-:Y:S01]  /*00b0*/  SHF.L.U32 R2, R4, 0x9, RZ ;  /* 0x0000000904027819 */ /* 0x000fe200000006ff */
[----:B------:R-:W-:Y:S01]  /*00c0*/  BSSY.RECONVERGENT B0, `(.L_x_14) ;  /* 0x0000032000007945 */ /* 0x000fe20003800200 */
[----:B------:R-:W-:Y:S01]  /*00d0*/  VIMNMX R0, PT, PT, R0, UR4, PT ;  /* 0x0000000400007c48 */ /* 0x000fe2000bfe0100 */
[----:B------:R-:W0:Y:S02]  /*00e0*/  LDCU.64 UR4, c[0x0][0x358] ;  /* 0x00006b00ff0477ac */ /* 0x000e240008000a00 */
[C---:B------:R-:W-:Y:S02]  /*00f0*/  IMAD R3, R7.reuse, 0x2, R2 ;  /* 0x0000000207037824 */ /* 0x040fe400078e0202 */
[----:B------:R-:W-:-:S03]  /*0100*/  IMAD R7, R7, 0x2, -R0 ;  /* 0x0000000207077824 */ /* 0x000fc600078e0a00 */
[----:B------:R-:W-:Y:S01]  /*0110*/  IADD3 R0, PT, PT, R0, -R3, RZ ;  /* 0x8000000300007210 */ /* 0x000fe20007ffe0ff */
[----:B------:R-:W-:-:S03]  /*0120*/  IMAD.IADD R7, R2, 0x1, R7 ;  /* 0x0000000102077824 */ /* 0x000fc600078e0207 */
[----:B------:R-:W-:Y:S02]  /*0130*/  LOP3.LUT R8, R0, 0xf, RZ, 0xc0, !PT ;  /* 0x0000000f00087812 */ /* 0x000fe400078ec0ff */
[----:B------:R-:W-:Y:S02]  /*0140*/  ISETP.GT.U32.AND P1, PT, R7, -0x10, PT ;  /* 0xfffffff00700780c */ /* 0x000fe40003f24070 */
[----:B------:R-:W-:-:S11]  /*0150*/  ISETP.NE.AND P0, PT, R8, RZ, PT ;  /* 0x000000ff0800720c */ /* 0x000fd60003f05270 */
[----:B0-----:R-:W-:Y:S05]  /*0160*/  @P1 BRA `(.L_x_15) ;  /* 0x00000000009c1947 */ /* 0x001fea0003800000 */
[----:B------:R-:W0:Y:S01]  /*0170*/  LDC.64 R2, c[0x0][0x380] ;  /* 0x0000e000ff027b82 */ /* 0x000e220000000a00 */
[----:B------:R-:W-:-:S05]  /*0180*/  LOP3.LUT R4, R0, 0xfffffff0, RZ, 0xc0, !PT ;  /* 0xfffffff000047812 */ /* 0x000fca00078ec0ff */
[----:B------:R-:W-:-:S07]  /*0190*/  IMAD.MOV R4, RZ, RZ, -R4 ;  /* 0x000000ffff047224 */ /* 0x000fce00078e0a04 */
.L_x_16:
[C---:B------:R-:W-:Y:S01]  /*01a0*/  IADD3 R9, PT, PT, R5.reuse, 0x1, RZ ;  /* 0x0000000105097810 */ /* 0x040fe20007ffe0ff */
[C---:B0-----:R-:W-:Y:S01]  /*01b0*/  IMAD.WIDE R6, R5.reuse, 0x4, R2 ;  /* 0x0000000405067825 */ /* 0x041fe200078e0202 */
[C---:B------:R-:W-:Y:S02]  /*01c0*/  IADD3 R15, PT, PT, R5.reuse, 0x4, RZ ;  /* 0x00000004050f7810 */ /* 0x040fe40007ffe0ff */
[C---:B------:R-:W-:Y:S01]  /*01d0*/  IADD3 R21, PT, PT, R5.reuse, 0x7, RZ ;  /* 0x0000000705157810 */ /* 0x040fe20007ffe0ff */
[C---:B------:R-:W-:Y:S01]  /*01e0*/  VIADD R11, R5.reuse, 0x2 ;  /* 0x00000002050b7836 */ /* 0x040fe20000000000 */
[----:B------:R0:W-:Y:S01]  /*01f0*/  STG.E desc[UR4][R6.64+0x4], R9 ;  /* 0x0000040906007986 */ /* 0x0001e2000c101904 */
[C---:B------:R-:W-:Y:S01]  /*0200*/  VIADD R13, R5.reuse, 0x3 ;  /* 0x00000003050d7836 */ /* 0x040fe20000000000 */
[C---:B------:R-:W-:Y:S01]  /*0210*/  IADD3 R27, PT, PT, R5.reuse, 0xa, RZ ;  /* 0x0000000a051b7810 */ /* 0x040fe20007ffe0ff */
[C---:B------:R-:W-:Y:S01]  /*0220*/  VIADD R17, R5.reuse, 0x5 ;  /* 0x0000000505117836 */ /* 0x040fe20000000000 */
[----:B------:R1:W-:Y:S01]  /*0230*/  STG.E desc[UR4][R6.64+0x8], R11 ;  /* 0x0000080b06007986 */ /* 0x0003e2000c101904 */
[C---:B------:R-:W-:Y:S01]  /*0240*/  VIADD R19, R5.reuse, 0x6 ;  /* 0x0000000605137836 */ /* 0x040fe20000000000 */
[----:B------:R-:W-:Y:S01]  /*0250*/  IADD3 R4, PT, PT, R4, 0x10, RZ ;  /* 0x0000001004047810 */ /* 0x000fe20007ffe0ff */
[C---:B------:R-:W-:Y:S01]  /*0260*/  VIADD R23, R5.reuse, 0x8 ;  /* 0x0000000805177836 */ /* 0x040fe20000000000 */
[----:B------:R2:W-:Y:S01]  /*0270*/  STG.E desc[UR4][R6.64+0xc], R13 ;  /* 0x00000c0d06007986 */ /* 0x0005e2000c101904 */
[----:B------:R-:W-:Y:S01]  /*0280*/  VIADD R25, R5, 0x9 ;  /* 0x0000000905197836 */ /* 0x000fe20000000000 */
[----:B------:R-:W-:-:S02]  /*0290*/  ISETP.NE.AND P1, PT, R4, RZ, PT ;  /* 0x000000ff0400720c */ /* 0x000fc40003f25270 */
[----:B------:R3:W-:Y:S01]  /*02a0*/  STG.E desc[UR4][R6.64+0x10], R15 ;  /* 0x0000100f06007986 */ /* 0x0007e2000c101904 */
[----:B0-----:R-:W-:-:S03]  /*02b0*/  VIADD R9, R5, 0xb ;  /* 0x0000000b05097836 */ /* 0x001fc60000000000 */
[----:B------:R0:W-:Y:S01]  /*02c0*/  STG.E desc[UR4][R6.64+0x14], R17 ;  /* 0x0000141106007986 */ /* 0x0001e2000c101904 */
[C---:B-1----:R-:W-:Y:S01]  /*02d0*/  VIADD R11, R5.reuse, 0xc ;  /* 0x0000000c050b7836 */ /* 0x042fe20000000000 */
[C---:B--2---:R-:W-:Y:S02]  /*02e0*/  IADD3 R13, PT, PT, R5.reuse, 0xd, RZ ;  /* 0x0000000d050d7810 */ /* 0x044fe40007ffe0ff */
[----:B------:R-:W-:Y:S01]  /*02f0*/  STG.E desc[UR4][R6.64+0x18], R19 ;  /* 0x0000181306007986 */ /* 0x000fe2000c101904 */
[----:B---3--:R-:W-:-:S03]  /*0300*/  VIADD R15, R5, 0xe ;  /* 0x0000000e050f7836 */ /* 0x008fc60000000000 */
[----:B------:R-:W-:Y:S01]  /*0310*/  STG.E desc[UR4][R6.64+0x1c], R21 ;  /* 0x00001c1506007986 */ /* 0x000fe2000c101904 */
[----:B0-----:R-:W-:-:S03]  /*0320*/  VIADD R17, R5, 0xf ;  /* 0x0000000f05117836 */ /* 0x001fc60000000000 */
[----:B------:R-:W-:Y:S04]  /*0330*/  STG.E desc[UR4][R6.64+0x20], R23 ;  /* 0x0000201706007986 */ /* 0x000fe8000c101904 */
[----:B------:R-:W-:Y:S04]  /*0340*/  STG.E desc[UR4][R6.64+0x24], R25 ;  /* 0x0000241906007986 */ /* 0x000fe8000c101904 */
[----:B------:R-:W-:Y:S04]  /*0350*/  STG.E desc[UR4][R6.64+0x28], R27 ;  /* 0x0000281b06007986 */ /* 0x000fe8000c101904 */
[----:B------:R-:W-:Y:S04]  /*0360*/  STG.E desc[UR4][R6.64+0x2c], R9 ;  /* 0x00002c0906007986 */ /* 0x000fe8000c101904 */
[----:B------:R-:W-:Y:S04]  /*0370*/  STG.E desc[UR4][R6.64+0x30], R11 ;  /* 0x0000300b06007986 */ /* 0x000fe8000c101904 */
[----:B------:R-:W-:Y:S04]  /*0380*/  STG.E desc[UR4][R6.64+0x34], R13 ;  /* 0x0000340d06007986 */ /* 0x000fe8000c101904 */
[----:B------:R-:W-:Y:S04]  /*0390*/  STG.E desc[UR4][R6.64+0x38], R15 ;  /* 0x0000380f06007986 */ /* 0x000fe8000c101904 */
[----:B------:R-:W-:Y:S04]  /*03a0*/  STG.E desc[UR4][R6.64+0x3c], R17 ;  /* 0x00003c1106007986 */ /* 0x000fe8000c101904 */
[----:B------:R0:W-:Y:S02]  /*03b0*/  STG.E desc[UR4][R6.64], R5 ;  /* 0x0000000506007986 */ /* 0x0001e4000c101904 */
[----:B0-----:R-:W-:Y:S01]  /*03c0*/  VIADD R5, R5, 0x10 ;  /* 0x0000001005057836 */ /* 0x001fe20000000000 */
[----:B------:R-:W-:Y:S06]  /*03d0*/  @P1 BRA `(.L_x_16) ;  /* 0xfffffffc00701947 */ /* 0x000fec000383ffff */
.L_x_15:
[----:B------:R-:W-:Y:S05]  /*03e0*/  BSYNC.RECONVERGENT B0 ;  /* 0x0000000000007941 */ /* 0x000fea0003800200 */
.L_x_14:
[----:B------:R-:W-:Y:S05]  /*03f0*/  @!P0 EXIT ;  /* 0x000000000000894d */ /* 0x000fea0003800000 */
[----:B------:R-:W-:Y:S01]  /*0400*/  ISETP.GE.U32.AND P0, PT, R8, 0x8, PT ;  /* 0x000000080800780c */ /* 0x000fe20003f06070 */
[----:B------:R-:W-:Y:S01]  /*0410*/  BSSY.RECONVERGENT B0, `(.L_x_17) ;  /* 0x0000016000007945 */ /* 0x000fe20003800200 */
[----:B------:R-:W-:-:S04]  /*0420*/  LOP3.LUT R4, R0, 0x7, RZ, 0xc0, !PT ;  /* 0x0000000700047812 */ /* 0x000fc800078ec0ff */
[----:B------:R-:W-:-:S07]  /*0430*/  ISETP.NE.AND P1, PT, R4, RZ, PT ;  /* 0x000000ff0400720c */ /* 0x000fce0003f25270 */
[----:B------:R-:W-:Y:S06]  /*0440*/  @!P0 BRA `(.L_x_18) ;  /* 0x0000000000488947 */ /* 0x000fec0003800000 */
[----:B------:R-:W0:Y:S01]  /*0450*/  LDC.64 R2, c[0x0][0x380] ;  /* 0x0000e000ff027b82 */ /* 0x000e220000000a00 */
[C---:B------:R-:W-:Y:S01]  /*0460*/  VIADD R7, R5.reuse, 0x1 ;  /* 0x0000000105077836 */ /* 0x040fe20000000000 */
[C---:B------:R-:W-:Y:S01]  /*0470*/  IADD3 R9, PT, PT, R5.reuse, 0x2, RZ ;  /* 0x0000000205097810 */ /* 0x040fe20007ffe0ff */
[C---:B------:R-:W-:Y:S01]  /*0480*/  VIADD R11, R5.reuse, 0x3 ;  /* 0x00000003050b7836 */ /* 0x040fe20000000000 */
[C---:B------:R-:W-:Y:S01]  /*0490*/  IADD3 R15, PT, PT, R5.reuse, 0x5, RZ ;  /* 0x00000005050f7810 */ /* 0x040fe20007ffe0ff */
[C---:B------:R-:W-:Y:S01]  /*04a0*/  VIADD R13, R5.reuse, 0x4 ;  /* 0x00000004050d7836 */ /* 0x040fe20000000000 */
[C---:B------:R-:W-:Y:S01]  /*04b0*/  IADD3 R19, PT, PT, R5.reuse, 0x7, RZ ;  /* 0x0000000705137810 */ /* 0x040fe20007ffe0ff */
[C---:B------:R-:W-:Y:S02]  /*04c0*/  VIADD R17, R5.reuse, 0x6 ;  /* 0x0000000605117836 */ /* 0x040fe40000000000 */
[----:B0-----:R-:W-:-:S05]  /*04d0*/  IMAD.WIDE R2, R5, 0x4, R2 ;  /* 0x0000000405027825 */ /* 0x001fca00078e0202 */
        /* <DEDUP_REMOVED lines=8> */
[----:B0-----:R-:W-:-:S07]  /*0560*/  VIADD R5, R5, 0x8 ;  /* 0x0000000805057836 */ /* 0x001fce0000000000 */
.L_x_18:
[----:B------:R-:W-:Y:S05]  /*0570*/  BSYNC.RECONVERGENT B0 ;  /* 0x0000000000007941 */ /* 0x000fea0003800200 */
.L_x_17:
[----:B------:R-:W-:Y:S05]  /*0580*/  @!P1 EXIT ;  /* 0x000000000000994d */ /* 0x000fea0003800000 */
[----:B------:R-:W-:Y:S01]  /*0590*/  ISETP.GE.U32.AND P0, PT, R4, 0x4, PT ;  /* 0x000000040400780c */ /* 0x000fe20003f06070 */
[----:B------:R-:W-:Y:S01]  /*05a0*/  BSSY.RECONVERGENT B0, `(.L_x_19) ;  /* 0x000000e000007945 */ /* 0x000fe20003800200 */
[----:B------:R-:W-:-:S04]  /*05b0*/  LOP3.LUT R0, R0, 0x3, RZ, 0xc0, !PT ;  /* 0x0000000300007812 */ /* 0x000fc800078ec0ff */
[----:B------:R-:W-:-:S07]  /*05c0*/  ISETP.NE.AND P1, PT, R0, RZ, PT ;  /* 0x000000ff0000720c */ /* 0x000fce0003f25270 */
[----:B------:R-:W-:Y:S06]  /*05d0*/  @!P0 BRA `(.L_x_20) ;  /* 0x0000000000288947 */ /* 0x000fec0003800000 */
[----:B------:R-:W0:Y:S01]  /*05e0*/  LDC.64 R2, c[0x0][0x380] ;  /* 0x0000e000ff027b82 */ /* 0x000e220000000a00 */
[C---:B------:R-:W-:Y:S01]  /*05f0*/  IADD3 R7, PT, PT, R5.reuse, 0x1, RZ ;  /* 0x0000000105077810 */ /* 0x040fe20007ffe0ff */
[C---:B------:R-:W-:Y:S01]  /*0600*/  VIADD R9, R5.reuse, 0x2 ;  /* 0x0000000205097836 */ /* 0x040fe20000000000 */
[C---:B------:R-:W-:Y:S01]  /*0610*/  IADD3 R11, PT, PT, R5.reuse, 0x3, RZ ;  /* 0x00000003050b7810 */ /* 0x040fe20007ffe0ff */
[----:B0-----:R-:W-:-:S05]  /*0620*/  IMAD.WIDE R2, R5, 0x4, R2 ;  /* 0x0000000405027825 */ /* 0x001fca00078e0202 */
[----:B------:R-:W-:Y:S04]  /*0630*/  STG.E desc[UR4][R2.64+0x4], R7 ;  /* 0x0000040702007986 */ /* 0x000fe8000c101904 */
[----:B------:R-:W-:Y:S04]  /*0640*/  STG.E desc[UR4][R2.64+0x8], R9 ;  /* 0x0000080902007986 */ /* 0x000fe8000c101904 */
[----:B------:R-:W-:Y:S04]  /*0650*/  STG.E desc[UR4][R2.64+0xc], R11 ;  /* 0x00000c0b02007986 */ /* 0x000fe8000c101904 */
[----:B------:R0:W-:Y:S02]  /*0660*/  STG.E desc[UR4][R2.64], R5 ;  /* 0x0000000502007986 */ /* 0x0001e4000c101904 */
[----:B0-----:R-:W-:-:S07]  /*0670*/  VIADD R5, R5, 0x4 ;  /* 0x0000000405057836 */ /* 0x001fce0000000000 */
.L_x_20:
[----:B------:R-:W-:Y:S05]  /*0680*/  BSYNC.RECONVERGENT B0 ;  /* 0x0000000000007941 */ /* 0x000fea0003800200 */
.L_x_19:
[----:B------:R-:W-:Y:S05]  /*0690*/  @!P1 EXIT ;  /* 0x000000000000994d */ /* 0x000fea0003800000 */
[----:B------:R-:W0:Y:S01]  /*06a0*/  LDC.64 R2, c[0x0][0x380] ;  /* 0x0000e000ff027b82 */ /* 0x000e220000000a00 */
[----:B------:R-:W-:-:S07]  /*06b0*/  IADD3 R0, PT, PT, -R0, RZ, RZ ;  /* 0x000000ff00007210 */ /* 0x000fce0007ffe1ff */
.L_x_21:
[----:B------:R-:W-:Y:S02]  /*06c0*/  VIADD R0, R0, 0x1 ;  /* 0x0000000100007836 */ /* 0x000fe40000000000 */
[----:B0-----:R-:W-:-:S03]  /*06d0*/  IMAD.WIDE R6, R5, 0x4, R2 ;  /* 0x0000000405067825 */ /* 0x001fc600078e0202 */
[----:B------:R-:W-:Y:S02]  /*06e0*/  ISETP.NE.AND P0, PT, R0, RZ, PT ;  /* 0x000000ff0000720c */ /* 0x000fe40003f05270 */
[----:B------:R0:W-:Y:S02]  /*06f0*/  STG.E desc[UR4][R6.64], R5 ;  /* 0x0000000506007986 */ /* 0x0001e4000c101904 */
[----:B0-----:R-:W-:-:S09]  /*0700*/  IADD3 R5, PT, PT, R5, 0x1, RZ ;  /* 0x0000000105057810 */ /* 0x001fd20007ffe0ff */
[----:B------:R-:W-:Y:S05]  /*0710*/  @P0 BRA `(.L_x_21) ;  /* 0xfffffffc00e80947 */ /* 0x000fea000383ffff */
[----:B------:R-:W-:Y:S05]  /*0720*/  EXIT ;  /* 0x000000000000794d */ /* 0x000fea0003800000 */
.L_x_22:
        /* <DEDUP_REMOVED lines=13> */
.L_x_25:


//--------------------- .text._Z16transpose_matrixPiS_ --------------------------
	.section	.text._Z16transpose_matrixPiS_,"ax",@progbits
	.align	128
        .global         _Z16transpose_matrixPiS_
        .type           _Z16transpose_matrixPiS_,@function
        .size           _Z16transpose_matrixPiS_,(.L_x_26 - _Z16transpose_matrixPiS_)
        .other          _Z16transpose_matrixPiS_,@"STO_CUDA_ENTRY STV_DEFAULT"
_Z16transpose_matrixPiS_:
.text._Z16transpose_matrixPiS_:
[----:B------:R-:W-:Y:S01]  /*0000*/  LDC R1, c[0x0][0x37c] ;  /* 0x0000df00ff017b82 */ /* 0x000fe20000000800 */
[----:B------:R-:W-:Y:S05]  /*0010*/  EXIT ;  /* 0x000000000000794d */ /* 0x000fea0003800000 */
.L_x_23:
        /* <DEDUP_REMOVED lines=14> */
.L_x_26:


//--------------------- .nv.shared.reserved.0     --------------------------
	.section	.nv.shared.reserved.0,"aw",@nobits
	.weak		__nv_reservedSMEM_offset_0_alias
	.size		__nv_reservedSMEM_offset_0_alias, 0, 64
	.other		__nv_reservedSMEM_offset_0_alias,@"STO_CUDA_RESERVED_SHARED STV_DEFAULT"
__nv_reservedSMEM_offset_0_alias:
	.zero		0
	.zero		64


//--------------------- .nv.constant0._Z15init_matrix_cpyPii --------------------------
	.section	.nv.constant0._Z15init_matrix_cpyPii,"a",@progbits
	.sectionflags	@""
	.align	4
.nv.constant0._Z15init_matrix_cpyPii:
	.zero		908


//--------------------- .nv.constant0._Z11init_matrixPii --------------------------
	.section	.nv.constant0._Z11init_matrixPii,"a",@progbits
	.sectionflags	@""
	.align	4
.nv.constant0._Z11init_matrixPii:
	.zero		908


//--------------------- .nv.constant0._Z16transpose_matrixPiS_ --------------------------
	.section	.nv.constant0._Z16transpose_matrixPiS_,"a",@progbits
	.sectionflags	@""
	.align	4
.nv.constant0._Z16transpose_matrixPiS_:
	.zero		912


//--------------------- SYMBOLS --------------------------

	.type		.nv.reservedSmem.offset0,@object
	.size		.nv.reservedSmem.offset0,0x4
